//
// Generated by NVIDIA NVVM Compiler
//
// Compiler Build ID: CL-36424714
// Cuda compilation tools, release 13.0, V13.0.88
// Based on NVVM 20.0.0
//

.version 9.0
.target sm_100
.address_size 64

	// .globl	_Z20pagerank_push_kernelPKiS0_PKfPfi

.visible .entry _Z20pagerank_push_kernelPKiS0_PKfPfi(
	.param .u64 .ptr .align 1 _Z20pagerank_push_kernelPKiS0_PKfPfi_param_0,
	.param .u64 .ptr .align 1 _Z20pagerank_push_kernelPKiS0_PKfPfi_param_1,
	.param .u64 .ptr .align 1 _Z20pagerank_push_kernelPKiS0_PKfPfi_param_2,
	.param .u64 .ptr .align 1 _Z20pagerank_push_kernelPKiS0_PKfPfi_param_3,
	.param .u32 _Z20pagerank_push_kernelPKiS0_PKfPfi_param_4
)
{
	.reg .pred 	%p<12>;
	.reg .b32 	%r<65>;
	.reg .b32 	%f<33>;
	.reg .b64 	%rd<80>;

	ld.param.u64 	%rd4, [_Z20pagerank_push_kernelPKiS0_PKfPfi_param_0];
	ld.param.u64 	%rd6, [_Z20pagerank_push_kernelPKiS0_PKfPfi_param_1];
	ld.param.u64 	%rd5, [_Z20pagerank_push_kernelPKiS0_PKfPfi_param_2];
	ld.param.u64 	%rd7, [_Z20pagerank_push_kernelPKiS0_PKfPfi_param_3];
	ld.param.u32 	%r23, [_Z20pagerank_push_kernelPKiS0_PKfPfi_param_4];
	cvta.to.global.u64 	%rd1, %rd7;
	cvta.to.global.u64 	%rd2, %rd6;
	mov.u32 	%r24, %ctaid.x;
	mov.u32 	%r25, %ntid.x;
	mov.u32 	%r26, %tid.x;
	mad.lo.s32 	%r1, %r24, %r25, %r26;
	setp.ge.s32 	%p1, %r1, %r23;
	@%p1 bra 	$L__BB0_15;
	cvta.to.global.u64 	%rd8, %rd4;
	mul.wide.s32 	%rd9, %r1, 4;
	add.s64 	%rd10, %rd8, %rd9;
	ld.global.u32 	%r60, [%rd10];
	ld.global.u32 	%r3, [%rd10+4];
	sub.s32 	%r4, %r3, %r60;
	setp.lt.s32 	%p2, %r4, 1;
	@%p2 bra 	$L__BB0_15;
	cvta.to.global.u64 	%rd11, %rd5;
	add.s64 	%rd13, %rd11, %rd9;
	ld.global.f32 	%f2, [%rd13];
	cvt.rn.f32.u32 	%f3, %r4;
	div.rn.f32 	%f1, %f2, %f3;
	setp.ge.s32 	%p3, %r60, %r3;
	@%p3 bra 	$L__BB0_15;
	and.b32  	%r5, %r4, 15;
	sub.s32 	%r27, %r60, %r3;
	setp.gt.u32 	%p4, %r27, -16;
	@%p4 bra 	$L__BB0_6;
	and.b32  	%r28, %r4, 2147483632;
	neg.s32 	%r58, %r28;
	add.s64 	%rd3, %rd2, 32;
$L__BB0_5:
	.pragma "nounroll";
	mul.wide.s32 	%rd14, %r60, 4;
	add.s64 	%rd15, %rd3, %rd14;
	ld.global.u32 	%r29, [%rd15+-32];
	mul.wide.s32 	%rd16, %r29, 4;
	add.s64 	%rd17, %rd1, %rd16;
	atom.global.add.f32 	%f4, [%rd17], %f1;
	ld.global.u32 	%r30, [%rd15+-28];
	mul.wide.s32 	%rd18, %r30, 4;
	add.s64 	%rd19, %rd1, %rd18;
	atom.global.add.f32 	%f5, [%rd19], %f1;
	ld.global.u32 	%r31, [%rd15+-24];
	mul.wide.s32 	%rd20, %r31, 4;
	add.s64 	%rd21, %rd1, %rd20;
	atom.global.add.f32 	%f6, [%rd21], %f1;
	ld.global.u32 	%r32, [%rd15+-20];
	mul.wide.s32 	%rd22, %r32, 4;
	add.s64 	%rd23, %rd1, %rd22;
	atom.global.add.f32 	%f7, [%rd23], %f1;
	ld.global.u32 	%r33, [%rd15+-16];
	mul.wide.s32 	%rd24, %r33, 4;
	add.s64 	%rd25, %rd1, %rd24;
	atom.global.add.f32 	%f8, [%rd25], %f1;
	ld.global.u32 	%r34, [%rd15+-12];
	mul.wide.s32 	%rd26, %r34, 4;
	add.s64 	%rd27, %rd1, %rd26;
	atom.global.add.f32 	%f9, [%rd27], %f1;
	ld.global.u32 	%r35, [%rd15+-8];
	mul.wide.s32 	%rd28, %r35, 4;
	add.s64 	%rd29, %rd1, %rd28;
	atom.global.add.f32 	%f10, [%rd29], %f1;
	ld.global.u32 	%r36, [%rd15+-4];
	mul.wide.s32 	%rd30, %r36, 4;
	add.s64 	%rd31, %rd1, %rd30;
	atom.global.add.f32 	%f11, [%rd31], %f1;
	ld.global.u32 	%r37, [%rd15];
	mul.wide.s32 	%rd32, %r37, 4;
	add.s64 	%rd33, %rd1, %rd32;
	atom.global.add.f32 	%f12, [%rd33], %f1;
	ld.global.u32 	%r38, [%rd15+4];
	mul.wide.s32 	%rd34, %r38, 4;
	add.s64 	%rd35, %rd1, %rd34;
	atom.global.add.f32 	%f13, [%rd35], %f1;
	ld.global.u32 	%r39, [%rd15+8];
	mul.wide.s32 	%rd36, %r39, 4;
	add.s64 	%rd37, %rd1, %rd36;
	atom.global.add.f32 	%f14, [%rd37], %f1;
	ld.global.u32 	%r40, [%rd15+12];
	mul.wide.s32 	%rd38, %r40, 4;
	add.s64 	%rd39, %rd1, %rd38;
	atom.global.add.f32 	%f15, [%rd39], %f1;
	ld.global.u32 	%r41, [%rd15+16];
	mul.wide.s32 	%rd40, %r41, 4;
	add.s64 	%rd41, %rd1, %rd40;
	atom.global.add.f32 	%f16, [%rd41], %f1;
	ld.global.u32 	%r42, [%rd15+20];
	mul.wide.s32 	%rd42, %r42, 4;
	add.s64 	%rd43, %rd1, %rd42;
	atom.global.add.f32 	%f17, [%rd43], %f1;
	ld.global.u32 	%r43, [%rd15+24];
	mul.wide.s32 	%rd44, %r43, 4;
	add.s64 	%rd45, %rd1, %rd44;
	atom.global.add.f32 	%f18, [%rd45], %f1;
	ld.global.u32 	%r44, [%rd15+28];
	mul.wide.s32 	%rd46, %r44, 4;
	add.s64 	%rd47, %rd1, %rd46;
	atom.global.add.f32 	%f19, [%rd47], %f1;
	add.s32 	%r60, %r60, 16;
	add.s32 	%r58, %r58, 16;
	setp.ne.s32 	%p5, %r58, 0;
	@%p5 bra 	$L__BB0_5;
$L__BB0_6:
	setp.eq.s32 	%p6, %r5, 0;
	@%p6 bra 	$L__BB0_15;
	and.b32  	%r12, %r4, 7;
	setp.lt.u32 	%p7, %r5, 8;
	@%p7 bra 	$L__BB0_9;
	mul.wide.s32 	%rd48, %r60, 4;
	add.s64 	%rd49, %rd2, %rd48;
	ld.global.u32 	%r45, [%rd49];
	mul.wide.s32 	%rd50, %r45, 4;
	add.s64 	%rd51, %rd1, %rd50;
	atom.global.add.f32 	%f20, [%rd51], %f1;
	ld.global.u32 	%r46, [%rd49+4];
	mul.wide.s32 	%rd52, %r46, 4;
	add.s64 	%rd53, %rd1, %rd52;
	atom.global.add.f32 	%f21, [%rd53], %f1;
	ld.global.u32 	%r47, [%rd49+8];
	mul.wide.s32 	%rd54, %r47, 4;
	add.s64 	%rd55, %rd1, %rd54;
	atom.global.add.f32 	%f22, [%rd55], %f1;
	ld.global.u32 	%r48, [%rd49+12];
	mul.wide.s32 	%rd56, %r48, 4;
	add.s64 	%rd57, %rd1, %rd56;
	atom.global.add.f32 	%f23, [%rd57], %f1;
	ld.global.u32 	%r49, [%rd49+16];
	mul.wide.s32 	%rd58, %r49, 4;
	add.s64 	%rd59, %rd1, %rd58;
	atom.global.add.f32 	%f24, [%rd59], %f1;
	ld.global.u32 	%r50, [%rd49+20];
	mul.wide.s32 	%rd60, %r50, 4;
	add.s64 	%rd61, %rd1, %rd60;
	atom.global.add.f32 	%f25, [%rd61], %f1;
	ld.global.u32 	%r51, [%rd49+24];
	mul.wide.s32 	%rd62, %r51, 4;
	add.s64 	%rd63, %rd1, %rd62;
	atom.global.add.f32 	%f26, [%rd63], %f1;
	ld.global.u32 	%r52, [%rd49+28];
	mul.wide.s32 	%rd64, %r52, 4;
	add.s64 	%rd65, %rd1, %rd64;
	atom.global.add.f32 	%f27, [%rd65], %f1;
	add.s32 	%r60, %r60, 8;
$L__BB0_9:
	setp.eq.s32 	%p8, %r12, 0;
	@%p8 bra 	$L__BB0_15;
	and.b32  	%r15, %r4, 3;
	setp.lt.u32 	%p9, %r12, 4;
	@%p9 bra 	$L__BB0_12;
	mul.wide.s32 	%rd66, %r60, 4;
	add.s64 	%rd67, %rd2, %rd66;
	ld.global.u32 	%r53, [%rd67];
	mul.wide.s32 	%rd68, %r53, 4;
	add.s64 	%rd69, %rd1, %rd68;
	atom.global.add.f32 	%f28, [%rd69], %f1;
	ld.global.u32 	%r54, [%rd67+4];
	mul.wide.s32 	%rd70, %r54, 4;
	add.s64 	%rd71, %rd1, %rd70;
	atom.global.add.f32 	%f29, [%rd71], %f1;
	ld.global.u32 	%r55, [%rd67+8];
	mul.wide.s32 	%rd72, %r55, 4;
	add.s64 	%rd73, %rd1, %rd72;
	atom.global.add.f32 	%f30, [%rd73], %f1;
	ld.global.u32 	%r56, [%rd67+12];
	mul.wide.s32 	%rd74, %r56, 4;
	add.s64 	%rd75, %rd1, %rd74;
	atom.global.add.f32 	%f31, [%rd75], %f1;
	add.s32 	%r60, %r60, 4;
$L__BB0_12:
	setp.eq.s32 	%p10, %r15, 0;
	@%p10 bra 	$L__BB0_15;
	neg.s32 	%r63, %r15;
$L__BB0_14:
	.pragma "nounroll";
	mul.wide.s32 	%rd76, %r60, 4;
	add.s64 	%rd77, %rd2, %rd76;
	ld.global.u32 	%r57, [%rd77];
	mul.wide.s32 	%rd78, %r57, 4;
	add.s64 	%rd79, %rd1, %rd78;
	atom.global.add.f32 	%f32, [%rd79], %f1;
	add.s32 	%r60, %r60, 1;
	add.s32 	%r63, %r63, 1;
	setp.ne.s32 	%p11, %r63, 0;
	@%p11 bra 	$L__BB0_14;
$L__BB0_15:
	ret;

}
	// .globl	_Z23pagerank_damping_kernelPfif
.visible .entry _Z23pagerank_damping_kernelPfif(
	.param .u64 .ptr .align 1 _Z23pagerank_damping_kernelPfif_param_0,
	.param .u32 _Z23pagerank_damping_kernelPfif_param_1,
	.param .f32 _Z23pagerank_damping_kernelPfif_param_2
)
{
	.reg .pred 	%p<2>;
	.reg .b32 	%r<6>;
	.reg .b32 	%f<8>;
	.reg .b64 	%rd<5>;

	ld.param.u64 	%rd1, [_Z23pagerank_damping_kernelPfif_param_0];
	ld.param.u32 	%r2, [_Z23pagerank_damping_kernelPfif_param_1];
	ld.param.f32 	%f1, [_Z23pagerank_damping_kernelPfif_param_2];
	mov.u32 	%r3, %ctaid.x;
	mov.u32 	%r4, %ntid.x;
	mov.u32 	%r5, %tid.x;
	mad.lo.s32 	%r1, %r3, %r4, %r5;
	setp.ge.s32 	%p1, %r1, %r2;
	@%p1 bra 	$L__BB1_2;
	cvta.to.global.u64 	%rd2, %rd1;
	mov.f32 	%f2, 0f3F800000;
	sub.f32 	%f3, %f2, %f1;
	cvt.rn.f32.s32 	%f4, %r2;
	div.rn.f32 	%f5, %f3, %f4;
	mul.wide.s32 	%rd3, %r1, 4;
	add.s64 	%rd4, %rd2, %rd3;
	ld.global.f32 	%f6, [%rd4];
	fma.rn.f32 	%f7, %f1, %f6, %f5;
	st.global.f32 	[%rd4], %f7;
$L__BB1_2:
	ret;

}


// ===== COMPILED SASS (sm_100) =====

	.target	sm_100

	.elftype	@"ET_EXEC"


//--------------------- .note.nv.tkinfo           --------------------------
	.section	.note.nv.tkinfo,"",@"SHT_NOTE"
	.sectionflags	@"SHF_NOTE_NV_TKINFO"
	.tkinfo
        /*0018*/ 	.word	0x00000002
        /*0030*/ 	.string	""
        /*0030*/ 	.string	"ptxas"
        /*0030*/ 	.string	"Cuda compilation tools, release 13.0, V13.0.88"
        /*0030*/ 	.string	"Build cuda_13.0.r13.0/compiler.36424714_0"
        /*0030*/ 	.string	"-arch sm_100 -m 64 "



//--------------------- .note.nv.cuinfo           --------------------------
	.section	.note.nv.cuinfo,"",@"SHT_NOTE"
	.sectionflags	@"SHF_NOTE_NV_CUINFO"
        /*0018*/ 	.short	0x0002
        /*001a*/ 	.short	0x0064
        /*001c*/ 	.short	0x0082
	.zero		2


//--------------------- .nv.info                  --------------------------
	.section	.nv.info,"",@"SHT_CUDA_INFO"
	.align	4


	//----- nvinfo : EIATTR_REGCOUNT
	.align		4
        /*0000*/ 	.byte	0x04, 0x2f
        /*0002*/ 	.short	(.L_1 - .L_0)
	.align		4
.L_0:
        /*0004*/ 	.word	index@(_Z20pagerank_push_kernelPKiS0_PKfPfi)
        /*0008*/ 	.word	0x00000018


	//----- nvinfo : EIATTR_FRAME_SIZE
	.align		4
.L_1:
        /*000c*/ 	.byte	0x04, 0x11
        /*000e*/ 	.short	(.L_3 - .L_2)
	.align		4
.L_2:
        /*0010*/ 	.word	index@($__internal_1_$__cuda_sm3x_div_rn_noftz_f32_slowpath)
        /*0014*/ 	.word	0x00000000


	//----- nvinfo : EIATTR_FRAME_SIZE
	.align		4
.L_3:
        /*0018*/ 	.byte	0x04, 0x11
        /*001a*/ 	.short	(.L_5 - .L_4)
	.align		4
.L_4:
        /*001c*/ 	.word	index@(_Z20pagerank_push_kernelPKiS0_PKfPfi)
        /*0020*/ 	.word	0x00000000


	//----- nvinfo : EIATTR_REGCOUNT
	.align		4
.L_5:
        /*0024*/ 	.byte	0x04, 0x2f
        /*0026*/ 	.short	(.L_7 - .L_6)
	.align		4
.L_6:
        /*0028*/ 	.word	index@(_Z23pagerank_damping_kernelPfif)
        /*002c*/ 	.word	0x00000010


	//----- nvinfo : EIATTR_FRAME_SIZE
	.align		4
.L_7:
        /*0030*/ 	.byte	0x04, 0x11
        /*0032*/ 	.short	(.L_9 - .L_8)
	.align		4
.L_8:
        /*0034*/ 	.word	index@($__internal_0_$__cuda_sm3x_div_rn_noftz_f32_slowpath)
        /*0038*/ 	.word	0x00000000


	//----- nvinfo : EIATTR_FRAME_SIZE
	.align		4
.L_9:
        /*003c*/ 	.byte	0x04, 0x11
        /*003e*/ 	.short	(.L_11 - .L_10)
	.align		4
.L_10:
        /*0040*/ 	.word	index@(_Z23pagerank_damping_kernelPfif)
        /*0044*/ 	.word	0x00000000


	//----- nvinfo : EIATTR_MIN_STACK_SIZE
	.align		4
.L_11:
        /*0048*/ 	.byte	0x04, 0x12
        /*004a*/ 	.short	(.L_13 - .L_12)
	.align		4
.L_12:
        /*004c*/ 	.word	index@(_Z23pagerank_damping_kernelPfif)
        /*0050*/ 	.word	0x00000000


	//----- nvinfo : EIATTR_MIN_STACK_SIZE
	.align		4
.L_13:
        /*0054*/ 	.byte	0x04, 0x12
        /*0056*/ 	.short	(.L_15 - .L_14)
	.align		4
.L_14:
        /*0058*/ 	.word	index@(_Z20pagerank_push_kernelPKiS0_PKfPfi)
        /*005c*/ 	.word	0x00000000
.L_15:


//--------------------- .nv.compat                --------------------------
	.section	.nv.compat,"",@"SHT_CUDA_COMPAT_INFO"
	.align	4
        /*0000*/ 	.byte	0x02, 0x09, 0x00, 0x00, 0x02, 0x02, 0x01, 0x00, 0x02, 0x05, 0x05, 0x00, 0x03, 0x07, 0x01, 0x01
        /*0010*/ 	.byte	0x02, 0x03, 0x00, 0x00, 0x02, 0x06, 0x01, 0x00, 0x04, 0x0b, 0x08, 0x00, 0x01, 0x00, 0x00, 0x00
        /*0020*/ 	.byte	0x00, 0x00, 0x00, 0x00


//--------------------- .nv.info._Z23pagerank_damping_kernelPfif --------------------------
	.section	.nv.info._Z23pagerank_damping_kernelPfif,"",@"SHT_CUDA_INFO"
	.sectionflags	@""
	.align	4


	//----- nvinfo : EIATTR_CUDA_API_VERSION
	.align		4
        /*0000*/ 	.byte	0x04, 0x37
        /*0002*/ 	.short	(.L_17 - .L_16)
.L_16:
        /*0004*/ 	.word	0x00000082


	//----- nvinfo : EIATTR_KPARAM_INFO
	.align		4
.L_17:
        /*0008*/ 	.byte	0x04, 0x17
        /*000a*/ 	.short	(.L_19 - .L_18)
.L_18:
        /*000c*/ 	.word	0x00000000
        /*0010*/ 	.short	0x0002
        /*0012*/ 	.short	0x000c
        /*0014*/ 	.byte	0x00, 0xf0, 0x11, 0x00


	//----- nvinfo : EIATTR_KPARAM_INFO
	.align		4
.L_19:
        /*0018*/ 	.byte	0x04, 0x17
        /*001a*/ 	.short	(.L_21 - .L_20)
.L_20:
        /*001c*/ 	.word	0x00000000
        /*0020*/ 	.short	0x0001
        /*0022*/ 	.short	0x0008
        /*0024*/ 	.byte	0x00, 0xf0, 0x11, 0x00


	//----- nvinfo : EIATTR_KPARAM_INFO
	.align		4
.L_21:
        /*0028*/ 	.byte	0x04, 0x17
        /*002a*/ 	.short	(.L_23 - .L_22)
.L_22:
        /*002c*/ 	.word	0x00000000
        /*0030*/ 	.short	0x0000
        /*0032*/ 	.short	0x0000
        /*0034*/ 	.byte	0x00, 0xf5, 0x21, 0x00


	//----- nvinfo : EIATTR_SPARSE_MMA_MASK
	.align		4
.L_23:
        /*0038*/ 	.byte	0x03, 0x50
        /*003a*/ 	.short	0x0000


	//----- nvinfo : EIATTR_MAXREG_COUNT
	.align		4
        /*003c*/ 	.byte	0x03, 0x1b
        /*003e*/ 	.short	0x00ff


	//----- nvinfo : EIATTR_MERCURY_ISA_VERSION
	.align		4
        /*0040*/ 	.byte	0x03, 0x5f
        /*0042*/ 	.short	0x0101


	//----- nvinfo : EIATTR_VRC_CTA_INIT_COUNT
	.align		4
        /*0044*/ 	.byte	0x02, 0x4a
	.zero		1
	.zero		1


	//----- nvinfo : EIATTR_EXIT_INSTR_OFFSETS
	.align		4
        /*0048*/ 	.byte	0x04, 0x1c
        /*004a*/ 	.short	(.L_25 - .L_24)


	//   ....[0]....
.L_24:
        /*004c*/ 	.word	0x00000070


	//   ....[1]....
        /*0050*/ 	.word	0x000001d0


	//----- nvinfo : EIATTR_CRS_STACK_SIZE
	.align		4
.L_25:
        /*0054*/ 	.byte	0x04, 0x1e
        /*0056*/ 	.short	(.L_27 - .L_26)
.L_26:
        /*0058*/ 	.word	0x00000000


	//----- nvinfo : EIATTR_CBANK_PARAM_SIZE
	.align		4
.L_27:
        /*005c*/ 	.byte	0x03, 0x19
        /*005e*/ 	.short	0x0010


	//----- nvinfo : EIATTR_PARAM_CBANK
	.align		4
        /*0060*/ 	.byte	0x04, 0x0a
        /*0062*/ 	.short	(.L_29 - .L_28)
	.align		4
.L_28:
        /*0064*/ 	.word	index@(.nv.constant0._Z23pagerank_damping_kernelPfif)
        /*0068*/ 	.short	0x0380
        /*006a*/ 	.short	0x0010


	//----- nvinfo : EIATTR_SW_WAR
	.align		4
.L_29:
        /*006c*/ 	.byte	0x04, 0x36
        /*006e*/ 	.short	(.L_31 - .L_30)
.L_30:
        /*0070*/ 	.word	0x00000008
.L_31:


//--------------------- .nv.info._Z20pagerank_push_kernelPKiS0_PKfPfi --------------------------
	.section	.nv.info._Z20pagerank_push_kernelPKiS0_PKfPfi,"",@"SHT_CUDA_INFO"
	.sectionflags	@""
	.align	4


	//----- nvinfo : EIATTR_CUDA_API_VERSION
	.align		4
        /*0000*/ 	.byte	0x04, 0x37
        /*0002*/ 	.short	(.L_33 - .L_32)
.L_32:
        /*0004*/ 	.word	0x00000082


	//----- nvinfo : EIATTR_KPARAM_INFO
	.align		4
.L_33:
        /*0008*/ 	.byte	0x04, 0x17
        /*000a*/ 	.short	(.L_35 - .L_34)
.L_34:
        /*000c*/ 	.word	0x00000000
        /*0010*/ 	.short	0x0004
        /*0012*/ 	.short	0x0020
        /*0014*/ 	.byte	0x00, 0xf0, 0x11, 0x00


	//----- nvinfo : EIATTR_KPARAM_INFO
	.align		4
.L_35:
        /*0018*/ 	.byte	0x04, 0x17
        /*001a*/ 	.short	(.L_37 - .L_36)
.L_36:
        /*001c*/ 	.word	0x00000000
        /*0020*/ 	.short	0x0003
        /*0022*/ 	.short	0x0018
        /*0024*/ 	.byte	0x00, 0xf5, 0x21, 0x00


	//----- nvinfo : EIATTR_KPARAM_INFO
	.align		4
.L_37:
        /*0028*/ 	.byte	0x04, 0x17
        /*002a*/ 	.short	(.L_39 - .L_38)
.L_38:
        /*002c*/ 	.word	0x00000000
        /*0030*/ 	.short	0x0002
        /*0032*/ 	.short	0x0010
        /*0034*/ 	.byte	0x00, 0xf5, 0x21, 0x00


	//----- nvinfo : EIATTR_KPARAM_INFO
	.align		4
.L_39:
        /*0038*/ 	.byte	0x04, 0x17
        /*003a*/ 	.short	(.L_41 - .L_40)
.L_40:
        /*003c*/ 	.word	0x00000000
        /*0040*/ 	.short	0x0001
        /*0042*/ 	.short	0x0008
        /*0044*/ 	.byte	0x00, 0xf5, 0x21, 0x00


	//----- nvinfo : EIATTR_KPARAM_INFO
	.align		4
.L_41:
        /*0048*/ 	.byte	0x04, 0x17
        /*004a*/ 	.short	(.L_43 - .L_42)
.L_42:
        /*004c*/ 	.word	0x00000000
        /*0050*/ 	.short	0x0000
        /*0052*/ 	.short	0x0000
        /*0054*/ 	.byte	0x00, 0xf5, 0x21, 0x00


	//----- nvinfo : EIATTR_SPARSE_MMA_MASK
	.align		4
.L_43:
        /*0058*/ 	.byte	0x03, 0x50
        /*005a*/ 	.short	0x0000


	//----- nvinfo : EIATTR_MAXREG_COUNT
	.align		4
        /*005c*/ 	.byte	0x03, 0x1b
        /*005e*/ 	.short	0x00ff


	//----- nvinfo : EIATTR_MERCURY_ISA_VERSION
	.align		4
        /*0060*/ 	.byte	0x03, 0x5f
        /*0062*/ 	.short	0x0101


	//----- nvinfo : EIATTR_VRC_CTA_INIT_COUNT
	.align		4
        /*0064*/ 	.byte	0x02, 0x4a
	.zero		1
	.zero		1


	//----- nvinfo : EIATTR_EXIT_INSTR_OFFSETS
	.align		4
        /*0068*/ 	.byte	0x04, 0x1c
        /*006a*/ 	.short	(.L_45 - .L_44)


	//   ....[0]....
.L_44:
        /*006c*/ 	.word	0x00000070


	//   ....[1]....
        /*0070*/ 	.word	0x000000f0


	//   ....[2]....
        /*0074*/ 	.word	0x00000220


	//   ....[3]....
        /*0078*/ 	.word	0x00000650


	//   ....[4]....
        /*007c*/ 	.word	0x00000880


	//   ....[5]....
        /*0080*/ 	.word	0x000009f0


	//   ....[6]....
        /*0084*/ 	.word	0x00000ab0


	//----- nvinfo : EIATTR_CRS_STACK_SIZE
	.align		4
.L_45:
        /*0088*/ 	.byte	0x04, 0x1e
        /*008a*/ 	.short	(.L_47 - .L_46)
.L_46:
        /*008c*/ 	.word	0x00000000


	//----- nvinfo : EIATTR_CBANK_PARAM_SIZE
	.align		4
.L_47:
        /*0090*/ 	.byte	0x03, 0x19
        /*0092*/ 	.short	0x0024


	//----- nvinfo : EIATTR_PARAM_CBANK
	.align		4
        /*0094*/ 	.byte	0x04, 0x0a
        /*0096*/ 	.short	(.L_49 - .L_48)
	.align		4
.L_48:
        /*0098*/ 	.word	index@(.nv.constant0._Z20pagerank_push_kernelPKiS0_PKfPfi)
        /*009c*/ 	.short	0x0380
        /*009e*/ 	.short	0x0024


	//----- nvinfo : EIATTR_SW_WAR
	.align		4
.L_49:
        /*00a0*/ 	.byte	0x04, 0x36
        /*00a2*/ 	.short	(.L_51 - .L_50)
.L_50:
        /*00a4*/ 	.word	0x00000008
.L_51:


//--------------------- .nv.callgraph             --------------------------
	.section	.nv.callgraph,"",@"SHT_CUDA_CALLGRAPH"
	.align	4
	.sectionentsize	8
	.align		4
        /*0000*/ 	.word	0x00000000
	.align		4
        /*0004*/ 	.word	0xffffffff
	.align		4
        /*0008*/ 	.word	0x00000000
	.align		4
        /*000c*/ 	.word	0xfffffffe
	.align		4
        /*0010*/ 	.word	0x00000000
	.align		4
        /*0014*/ 	.word	0xfffffffd
	.align		4
        /*0018*/ 	.word	0x00000000
	.align		4
        /*001c*/ 	.word	0xfffffffc


//--------------------- .text._Z23pagerank_damping_kernelPfif --------------------------
	.section	.text._Z23pagerank_damping_kernelPfif,"ax",@progbits
	.align	128
        .global         _Z23pagerank_damping_kernelPfif
        .type           _Z23pagerank_damping_kernelPfif,@function
        .size           _Z23pagerank_damping_kernelPfif,(.L_x_32 - _Z23pagerank_damping_kernelPfif)
        .other          _Z23pagerank_damping_kernelPfif,@"STO_CUDA_ENTRY STV_DEFAULT"
_Z23pagerank_damping_kernelPfif:
.text._Z23pagerank_damping_kernelPfif:
[----:B------:R-:W-:Y:S01]  /*0000*/  LDC R1, c[0x0][0x37c] ;  /* 0x0000df00ff017b82 */ /* 0x000fe20000000800 */
[----:B------:R-:W0:Y:S07]  /*0010*/  S2R R3, SR_TID.X ;  /* 0x0000000000037919 */ /* 0x000e2e0000002100 */
[----:B------:R-:W0:Y:S01]  /*0020*/  S2UR UR4, SR_CTAID.X ;  /* 0x00000000000479c3 */ /* 0x000e220000002500 */
[----:B------:R-:W1:Y:S07]  /*0030*/  LDCU UR5, c[0x0][0x388] ;  /* 0x00007100ff0577ac */ /* 0x000e6e0008000800 */
[----:B------:R-:W0:Y:S02]  /*0040*/  LDC R2, c[0x0][0x360] ;  /* 0x0000d800ff027b82 */ /* 0x000e240000000800 */
[----:B0-----:R-:W-:-:S05]  /*0050*/  IMAD R2, R2, UR4, R3 ;  /* 0x0000000402027c24 */ /* 0x001fca000f8e0203 */
[----:B-1----:R-:W-:-:S13]  /*0060*/  ISETP.GE.AND P0, PT, R2, UR5, PT ;  /* 0x0000000502007c0c */ /* 0x002fda000bf06270 */
[----:B------:R-:W-:Y:S05]  /*0070*/  @P0 EXIT ;  /* 0x000000000000094d */ /* 0x000fea0003800000 */
[----:B------:R-:W0:Y:S01]  /*0080*/  LDC R0, c[0x0][0x38c] ;  /* 0x0000e300ff007b82 */ /* 0x000e220000000800 */
[----:B------:R-:W-:Y:S01]  /*0090*/  I2FP.F32.S32 R3, UR5 ;  /* 0x0000000500037c45 */ /* 0x000fe20008201400 */
[----:B------:R-:W1:Y:S03]  /*00a0*/  LDCU.64 UR4, c[0x0][0x358] ;  /* 0x00006b00ff0477ac */ /* 0x000e660008000a00 */
[----:B------:R-:W2:Y:S02]  /*00b0*/  MUFU.RCP R4, R3 ;  /* 0x0000000300047308 */ /* 0x000ea40000001000 */
[----:B--2---:R-:W-:Y:S01]  /*00c0*/  FFMA R5, -R3, R4, 1 ;  /* 0x3f80000003057423 */ /* 0x004fe20000000104 */
[----:B0-----:R-:W-:-:S03]  /*00d0*/  FADD R0, -R0, 1 ;  /* 0x3f80000000007421 */ /* 0x001fc60000000100 */
[----:B------:R-:W-:Y:S02]  /*00e0*/  FFMA R5, R4, R5, R4 ;  /* 0x0000000504057223 */ /* 0x000fe40000000004 */
[----:B------:R-:W0:Y:S02]  /*00f0*/  FCHK P0, R0, R3 ;  /* 0x0000000300007302 */ /* 0x000e240000000000 */
[----:B------:R-:W-:-:S04]  /*0100*/  FFMA R4, R0, R5, RZ ;  /* 0x0000000500047223 */ /* 0x000fc800000000ff */
[----:B------:R-:W-:-:S04]  /*0110*/  FFMA R6, -R3, R4, R0 ;  /* 0x0000000403067223 */ /* 0x000fc80000000100 */
[----:B------:R-:W-:Y:S01]  /*0120*/  FFMA R6, R5, R6, R4 ;  /* 0x0000000605067223 */ /* 0x000fe20000000004 */
[----:B01----:R-:W-:Y:S06]  /*0130*/  @!P0 BRA `(.L_x_0) ;  /* 0x00000000000c8947 */ /* 0x003fec0003800000 */
[----:B------:R-:W-:-:S07]  /*0140*/  MOV R4, 0x160 ;  /* 0x0000016000047802 */ /* 0x000fce0000000f00 */
[----:B------:R-:W-:Y:S05]  /*0150*/  CALL.REL.NOINC `($__internal_0_$__cuda_sm3x_div_rn_noftz_f32_slowpath) ;  /* 0x0000000000207944 */ /* 0x000fea0003c00000 */
[----:B------:R-:W-:-:S07]  /*0160*/  IMAD.MOV.U32 R6, RZ, RZ, R0 ;  /* 0x000000ffff067224 */ /* 0x000fce00078e0000 */
.L_x_0:
[----:B------:R-:W0:Y:S01]  /*0170*/  LDC.64 R4, c[0x0][0x380] ;  /* 0x0000e000ff047b82 */ /* 0x000e220000000a00 */
[----:B------:R-:W1:Y:S01]  /*0180*/  LDCU UR6, c[0x0][0x38c] ;  /* 0x00007180ff0677ac */ /* 0x000e620008000800 */
[----:B0-----:R-:W-:-:S05]  /*0190*/  IMAD.WIDE R2, R2, 0x4, R4 ;  /* 0x0000000402027825 */ /* 0x001fca00078e0204 */
[----:B------:R-:W1:Y:S02]  /*01a0*/  LDG.E R5, desc[UR4][R2.64] ;  /* 0x0000000402057981 */ /* 0x000e64000c1e1900 */
[----:B-1----:R-:W-:-:S05]  /*01b0*/  FFMA R5, R5, UR6, R6 ;  /* 0x0000000605057c23 */ /* 0x002fca0008000006 */
[----:B------:R-:W-:Y:S01]  /*01c0*/  STG.E desc[UR4][R2.64], R5 ;  /* 0x0000000502007986 */ /* 0x000fe2000c101904 */
[----:B------:R-:W-:Y:S05]  /*01d0*/  EXIT ;  /* 0x000000000000794d */ /* 0x000fea0003800000 */
        .weak           $__internal_0_$__cuda_sm3x_div_rn_noftz_f32_slowpath
        .type           $__internal_0_$__cuda_sm3x_div_rn_noftz_f32_slowpath,@function
        .size           $__internal_0_$__cuda_sm3x_div_rn_noftz_f32_slowpath,(.L_x_32 - $__internal_0_$__cuda_sm3x_div_rn_noftz_f32_slowpath)
$__internal_0_$__cuda_sm3x_div_rn_noftz_f32_slowpath:
[--C-:B------:R-:W-:Y:S01]  /*01e0*/  SHF.R.U32.HI R6, RZ, 0x17, R3.reuse ;  /* 0x00000017ff067819 */ /* 0x100fe20000011603 */
[--C-:B------:R-:W-:Y:S01]  /*01f0*/  IMAD.MOV.U32 R7, RZ, RZ, R0.reuse ;  /* 0x000000ffff077224 */ /* 0x100fe200078e0000 */
[----:B------:R-:W-:Y:S01]  /*0200*/  SHF.R.U32.HI R5, RZ, 0x17, R0 ;  /* 0x00000017ff057819 */ /* 0x000fe20000011600 */
[----:B------:R-:W-:Y:S01]  /*0210*/  IMAD.MOV.U32 R8, RZ, RZ, R3 ;  /* 0x000000ffff087224 */ /* 0x000fe200078e0003 */
[----:B------:R-:W-:Y:S02]  /*0220*/  LOP3.LUT R6, R6, 0xff, RZ, 0xc0, !PT ;  /* 0x000000ff06067812 */ /* 0x000fe400078ec0ff */
[----:B------:R-:W-:-:S03]  /*0230*/  LOP3.LUT R5, R5, 0xff, RZ, 0xc0, !PT ;  /* 0x000000ff05057812 */ /* 0x000fc600078ec0ff */
[----:B------:R-:W-:Y:S02]  /*0240*/  VIADD R11, R6, 0xffffffff ;  /* 0xffffffff060b7836 */ /* 0x000fe40000000000 */
[----:B------:R-:W-:-:S03]  /*0250*/  VIADD R10, R5, 0xffffffff ;  /* 0xffffffff050a7836 */ /* 0x000fc60000000000 */
[----:B------:R-:W-:-:S04]  /*0260*/  ISETP.GT.U32.AND P0, PT, R11, 0xfd, PT ;  /* 0x000000fd0b00780c */ /* 0x000fc80003f04070 */
[----:B------:R-:W-:-:S13]  /*0270*/  ISETP.GT.U32.OR P0, PT, R10, 0xfd, P0 ;  /* 0x000000fd0a00780c */ /* 0x000fda0000704470 */
[----:B------:R-:W-:Y:S01]  /*0280*/  @!P0 IMAD.MOV.U32 R9, RZ, RZ, RZ ;  /* 0x000000ffff098224 */ /* 0x000fe200078e00ff */
[----:B------:R-:W-:Y:S06]  /*0290*/  @!P0 BRA `(.L_x_1) ;  /* 0x00000000005c8947 */ /* 0x000fec0003800000 */
[----:B------:R-:W-:Y:S02]  /*02a0*/  FSETP.GTU.FTZ.AND P0, PT, |R0|, +INF , PT ;  /* 0x7f8000000000780b */ /* 0x000fe40003f1c200 */
[----:B------:R-:W-:-:S04]  /*02b0*/  FSETP.GTU.FTZ.AND P1, PT, |R3|, +INF , PT ;  /* 0x7f8000000300780b */ /* 0x000fc80003f3c200 */
[----:B------:R-:W-:-:S13]  /*02c0*/  PLOP3.LUT P0, PT, P0, P1, PT, 0xf8, 0x8f ;  /* 0x00000000008f781c */ /* 0x000fda0000703f70 */
[----:B------:R-:W-:Y:S05]  /*02d0*/  @P0 BRA `(.L_x_2) ;  /* 0x0000000400440947 */ /* 0x000fea0003800000 */
[----:B------:R-:W-:-:S13]  /*02e0*/  LOP3.LUT P0, RZ, R8, 0x7fffffff, R7, 0xc8, !PT ;  /* 0x7fffffff08ff7812 */ /* 0x000fda000780c807 */
[----:B------:R-:W-:Y:S05]  /*02f0*/  @!P0 BRA `(.L_x_3) ;  /* 0x0000000400348947 */ /* 0x000fea0003800000 */
[C---:B------:R-:W-:Y:S02]  /*0300*/  FSETP.NEU.FTZ.AND P2, PT, |R0|.reuse, +INF , PT ;  /* 0x7f8000000000780b */ /* 0x040fe40003f5d200 */
[----:B------:R-:W-:Y:S02]  /*0310*/  FSETP.NEU.FTZ.AND P1, PT, |R3|, +INF , PT ;  /* 0x7f8000000300780b */ /* 0x000fe40003f3d200 */
[----:B------:R-:W-:-:S11]  /*0320*/  FSETP.NEU.FTZ.AND P0, PT, |R0|, +INF , PT ;  /* 0x7f8000000000780b */ /* 0x000fd60003f1d200 */
[----:B------:R-:W-:Y:S05]  /*0330*/  @!P1 BRA !P2, `(.L_x_3) ;  /* 0x0000000400249947 */ /* 0x000fea0005000000 */
[----:B------:R-:W-:-:S04]  /*0340*/  LOP3.LUT P2, RZ, R7, 0x7fffffff, RZ, 0xc0, !PT ;  /* 0x7fffffff07ff7812 */ /* 0x000fc8000784c0ff */
[----:B------:R-:W-:-:S13]  /*0350*/  PLOP3.LUT P1, PT, P1, P2, PT, 0x2f, 0xf2 ;  /* 0x0000000000f2781c */ /* 0x000fda0000f24577 */
[----:B------:R-:W-:Y:S05]  /*0360*/  @P1 BRA `(.L_x_4) ;  /* 0x0000000400101947 */ /* 0x000fea0003800000 */
[----:B------:R-:W-:-:S04]  /*0370*/  LOP3.LUT P1, RZ, R8, 0x7fffffff, RZ, 0xc0, !PT ;  /* 0x7fffffff08ff7812 */ /* 0x000fc8000782c0ff */
[----:B------:R-:W-:-:S13]  /*0380*/  PLOP3.LUT P0, PT, P0, P1, PT, 0x2f, 0xf2 ;  /* 0x0000000000f2781c */ /* 0x000fda0000702577 */
[----:B------:R-:W-:Y:S05]  /*0390*/  @P0 BRA `(.L_x_5) ;  /* 0x0000000000f80947 */ /* 0x000fea0003800000 */
[----:B------:R-:W-:Y:S02]  /*03a0*/  ISETP.GE.AND P0, PT, R10, RZ, PT ;  /* 0x000000ff0a00720c */ /* 0x000fe40003f06270 */
[----:B------:R-:W-:-:S11]  /*03b0*/  ISETP.GE.AND P1, PT, R11, RZ, PT ;  /* 0x000000ff0b00720c */ /* 0x000fd60003f26270 */
[----:B------:R-:W-:Y:S02]  /*03c0*/  @P0 IMAD.MOV.U32 R9, RZ, RZ, RZ ;  /* 0x000000ffff090224 */ /* 0x000fe400078e00ff */
[----:B------:R-:W-:Y:S01]  /*03d0*/  @!P0 FFMA R7, R0, 1.84467440737095516160e+19, RZ ;  /* 0x5f80000000078823 */ /* 0x000fe200000000ff */
[----:B------:R-:W-:Y:S02]  /*03e0*/  @!P0 IMAD.MOV.U32 R9, RZ, RZ, -0x40 ;  /* 0xffffffc0ff098424 */ /* 0x000fe400078e00ff */
[----:B------:R-:W-:Y:S02]  /*03f0*/  @!P1 FFMA R8, R3, 1.84467440737095516160e+19, RZ ;  /* 0x5f80000003089823 */ /* 0x000fe400000000ff */
[----:B------:R-:W-:-:S07]  /*0400*/  @!P1 VIADD R9, R9, 0x40 ;  /* 0x0000004009099836 */ /* 0x000fce0000000000 */
.L_x_1:
[----:B------:R-:W-:Y:S01]  /*0410*/  LEA R3, R6, 0xc0800000, 0x17 ;  /* 0xc080000006037811 */ /* 0x000fe200078eb8ff */
[----:B------:R-:W-:-:S04]  /*0420*/  VIADD R5, R5, 0xffffff81 ;  /* 0xffffff8105057836 */ /* 0x000fc80000000000 */
[----:B------:R-:W-:Y:S01]  /*0430*/  IMAD.IADD R3, R8, 0x1, -R3 ;  /* 0x0000000108037824 */ /* 0x000fe200078e0a03 */
[C---:B------:R-:W-:Y:S01]  /*0440*/  IADD3 R6, PT, PT, R5.reuse, 0x7f, -R6 ;  /* 0x0000007f05067810 */ /* 0x040fe20007ffe806 */
[----:B------:R-:W-:Y:S02]  /*0450*/  IMAD R0, R5, -0x800000, R7 ;  /* 0xff80000005007824 */ /* 0x000fe400078e0207 */
[----:B------:R-:W0:Y:S01]  /*0460*/  MUFU.RCP R8, R3 ;  /* 0x0000000300087308 */ /* 0x000e220000001000 */
[----:B------:R-:W-:Y:S01]  /*0470*/  FADD.FTZ R11, -R3, -RZ ;  /* 0x800000ff030b7221 */ /* 0x000fe20000010100 */
[----:B------:R-:W-:-:S03]  /*0480*/  IMAD.IADD R6, R6, 0x1, R9 ;  /* 0x0000000106067824 */ /* 0x000fc600078e0209 */
[----:B0-----:R-:W-:-:S04]  /*0490*/  FFMA R13, R8, R11, 1 ;  /* 0x3f800000080d7423 */ /* 0x001fc8000000000b */
[----:B------:R-:W-:-:S04]  /*04a0*/  FFMA R10, R8, R13, R8 ;  /* 0x0000000d080a7223 */ /* 0x000fc80000000008 */
[----:B------:R-:W-:-:S04]  /*04b0*/  FFMA R7, R0, R10, RZ ;  /* 0x0000000a00077223 */ /* 0x000fc800000000ff */
[----:B------:R-:W-:-:S04]  /*04c0*/  FFMA R8, R11, R7, R0 ;  /* 0x000000070b087223 */ /* 0x000fc80000000000 */
[----:B------:R-:W-:-:S04]  /*04d0*/  FFMA R7, R10, R8, R7 ;  /* 0x000000080a077223 */ /* 0x000fc80000000007 */
[----:B------:R-:W-:-:S04]  /*04e0*/  FFMA R8, R11, R7, R0 ;  /* 0x000000070b087223 */ /* 0x000fc80000000000 */
[----:B------:R-:W-:-:S05]  /*04f0*/  FFMA R0, R10, R8, R7 ;  /* 0x000000080a007223 */ /* 0x000fca0000000007 */
[----:B------:R-:W-:-:S04]  /*0500*/  SHF.R.U32.HI R3, RZ, 0x17, R0 ;  /* 0x00000017ff037819 */ /* 0x000fc80000011600 */
[----:B------:R-:W-:-:S05]  /*0510*/  LOP3.LUT R3, R3, 0xff, RZ, 0xc0, !PT ;  /* 0x000000ff03037812 */ /* 0x000fca00078ec0ff */
[----:B------:R-:W-:-:S04]  /*0520*/  IMAD.IADD R9, R3, 0x1, R6 ;  /* 0x0000000103097824 */ /* 0x000fc800078e0206 */
[----:B------:R-:W-:-:S05]  /*0530*/  VIADD R3, R9, 0xffffffff ;  /* 0xffffffff09037836 */ /* 0x000fca0000000000 */
[----:B------:R-:W-:-:S13]  /*0540*/  ISETP.GE.U32.AND P0, PT, R3, 0xfe, PT ;  /* 0x000000fe0300780c */ /* 0x000fda0003f06070 */
[----:B------:R-:W-:Y:S05]  /*0550*/  @!P0 BRA `(.L_x_6) ;  /* 0x0000000000808947 */ /* 0x000fea0003800000 */
[----:B------:R-:W-:-:S13]  /*0560*/  ISETP.GT.AND P0, PT, R9, 0xfe, PT ;  /* 0x000000fe0900780c */ /* 0x000fda0003f04270 */
[----:B------:R-:W-:Y:S05]  /*0570*/  @P0 BRA `(.L_x_7) ;  /* 0x00000000006c0947 */ /* 0x000fea0003800000 */
[----:B------:R-:W-:-:S13]  /*0580*/  ISETP.GE.AND P0, PT, R9, 0x1, PT ;  /* 0x000000010900780c */ /* 0x000fda0003f06270 */
[----:B------:R-:W-:Y:S05]  /*0590*/  @P0 BRA `(.L_x_8) ;  /* 0x0000000000980947 */ /* 0x000fea0003800000 */
[----:B------:R-:W-:Y:S02]  /*05a0*/  ISETP.GE.AND P0, PT, R9, -0x18, PT ;  /* 0xffffffe80900780c */ /* 0x000fe40003f06270 */
[----:B------:R-:W-:-:S11]  /*05b0*/  LOP3.LUT R0, R0, 0x80000000, RZ, 0xc0, !PT ;  /* 0x8000000000007812 */ /* 0x000fd600078ec0ff */
[----:B------:R-:W-:Y:S05]  /*05c0*/  @!P0 BRA `(.L_x_8) ;  /* 0x00000000008c8947 */ /* 0x000fea0003800000 */
[CCC-:B------:R-:W-:Y:S01]  /*05d0*/  FFMA.RZ R3, R10.reuse, R8.reuse, R7.reuse ;  /* 0x000000080a037223 */ /* 0x1c0fe2000000c007 */
[CCC-:B------:R-:W-:Y:S01]  /*05e0*/  FFMA.RM R6, R10.reuse, R8.reuse, R7.reuse ;  /* 0x000000080a067223 */ /* 0x1c0fe20000004007 */
[C---:B------:R-:W-:Y:S02]  /*05f0*/  ISETP.NE.AND P2, PT, R9.reuse, RZ, PT ;  /* 0x000000ff0900720c */ /* 0x040fe40003f45270 */
[----:B------:R-:W-:Y:S02]  /*0600*/  ISETP.NE.AND P1, PT, R9, RZ, PT ;  /* 0x000000ff0900720c */ /* 0x000fe40003f25270 */
[----:B------:R-:W-:Y:S01]  /*0610*/  LOP3.LUT R5, R3, 0x7fffff, RZ, 0xc0, !PT ;  /* 0x007fffff03057812 */ /* 0x000fe200078ec0ff */
[----:B------:R-:W-:Y:S01]  /*0620*/  FFMA.RP R3, R10, R8, R7 ;  /* 0x000000080a037223 */ /* 0x000fe20000008007 */
[----:B------:R-:W-:Y:S02]  /*0630*/  VIADD R8, R9, 0x20 ;  /* 0x0000002009087836 */ /* 0x000fe40000000000 */
[----:B------:R-:W-:Y:S01]  /*0640*/  LOP3.LUT R5, R5, 0x800000, RZ, 0xfc, !PT ;  /* 0x0080000005057812 */ /* 0x000fe200078efcff */
[----:B------:R-:W-:Y:S01]  /*0650*/  IMAD.MOV R7, RZ, RZ, -R9 ;  /* 0x000000ffff077224 */ /* 0x000fe200078e0a09 */
[----:B------:R-:W-:-:S02]  /*0660*/  FSETP.NEU.FTZ.AND P0, PT, R3, R6, PT ;  /* 0x000000060300720b */ /* 0x000fc40003f1d000 */
[----:B------:R-:W-:Y:S02]  /*0670*/  SHF.L.U32 R8, R5, R8, RZ ;  /* 0x0000000805087219 */ /* 0x000fe400000006ff */
[----:B------:R-:W-:Y:S02]  /*0680*/  SEL R6, R7, RZ, P2 ;  /* 0x000000ff07067207 */ /* 0x000fe40001000000 */
[----:B------:R-:W-:Y:S02]  /*0690*/  ISETP.NE.AND P1, PT, R8, RZ, P1 ;  /* 0x000000ff0800720c */ /* 0x000fe40000f25270 */
[----:B------:R-:W-:Y:S02]  /*06a0*/  SHF.R.U32.HI R6, RZ, R6, R5 ;  /* 0x00000006ff067219 */ /* 0x000fe40000011605 */
[----:B------:R-:W-:Y:S02]  /*06b0*/  PLOP3.LUT P0, PT, P0, P1, PT, 0xf8, 0x8f ;  /* 0x00000000008f781c */ /* 0x000fe40000703f70 */
[----:B------:R-:W-:-:S02]  /*06c0*/  SHF.R.U32.HI R8, RZ, 0x1, R6 ;  /* 0x00000001ff087819 */ /* 0x000fc40000011606 */
[----:B------:R-:W-:-:S04]  /*06d0*/  SEL R3, RZ, 0x1, !P0 ;  /* 0x00000001ff037807 */ /* 0x000fc80004000000 */
[----:B------:R-:W-:-:S04]  /*06e0*/  LOP3.LUT R3, R3, 0x1, R8, 0xf8, !PT ;  /* 0x0000000103037812 */ /* 0x000fc800078ef808 */
[----:B------:R-:W-:-:S05]  /*06f0*/  LOP3.LUT R3, R3, R6, RZ, 0xc0, !PT ;  /* 0x0000000603037212 */ /* 0x000fca00078ec0ff */
[----:B------:R-:W-:-:S05]  /*0700*/  IMAD.IADD R3, R8, 0x1, R3 ;  /* 0x0000000108037824 */ /* 0x000fca00078e0203 */
[----:B------:R-:W-:Y:S01]  /*0710*/  LOP3.LUT R0, R3, R0, RZ, 0xfc, !PT ;  /* 0x0000000003007212 */ /* 0x000fe200078efcff */
[----:B------:R-:W-:Y:S06]  /*0720*/  BRA `(.L_x_8) ;  /* 0x0000000000347947 */ /* 0x000fec0003800000 */
.L_x_7:
[----:B------:R-:W-:-:S04]  /*0730*/  LOP3.LUT R0, R0, 0x80000000, RZ, 0xc0, !PT ;  /* 0x8000000000007812 */ /* 0x000fc800078ec0ff */
[----:B------:R-:W-:Y:S01]  /*0740*/  LOP3.LUT R0, R0, 0x7f800000, RZ, 0xfc, !PT ;  /* 0x7f80000000007812 */ /* 0x000fe200078efcff */
[----:B------:R-:W-:Y:S06]  /*0750*/  BRA `(.L_x_8) ;  /* 0x0000000000287947 */ /* 0x000fec0003800000 */
.L_x_6:
[----:B------:R-:W-:Y:S01]  /*0760*/  IMAD R0, R6, 0x800000, R0 ;  /* 0x0080000006007824 */ /* 0x000fe200078e0200 */
[----:B------:R-:W-:Y:S06]  /*0770*/  BRA `(.L_x_8) ;  /* 0x0000000000207947 */ /* 0x000fec0003800000 */
.L_x_5:
[----:B------:R-:W-:-:S04]  /*0780*/  LOP3.LUT R0, R8, 0x80000000, R7, 0x48, !PT ;  /* 0x8000000008007812 */ /* 0x000fc800078e4807 */
[----:B------:R-:W-:Y:S01]  /*0790*/  LOP3.LUT R0, R0, 0x7f800000, RZ, 0xfc, !PT ;  /* 0x7f80000000007812 */ /* 0x000fe200078efcff */
[----:B------:R-:W-:Y:S06]  /*07a0*/  BRA `(.L_x_8) ;  /* 0x0000000000147947 */ /* 0x000fec0003800000 */
.L_x_4:
[----:B------:R-:W-:Y:S01]  /*07b0*/  LOP3.LUT R0, R8, 0x80000000, R7, 0x48, !PT ;  /* 0x8000000008007812 */ /* 0x000fe200078e4807 */
[----:B------:R-:W-:Y:S06]  /*07c0*/  BRA `(.L_x_8) ;  /* 0x00000000000c7947 */ /* 0x000fec0003800000 */
.L_x_3:
[----:B------:R-:W0:Y:S01]  /*07d0*/  MUFU.RSQ R0, -QNAN ;  /* 0xffc0000000007908 */ /* 0x000e220000001400 */
[----:B------:R-:W-:Y:S05]  /*07e0*/  BRA `(.L_x_8) ;  /* 0x0000000000047947 */ /* 0x000fea0003800000 */
.L_x_2:
[----:B------:R-:W-:-:S07]  /*07f0*/  FADD.FTZ R0, R0, R3 ;  /* 0x0000000300007221 */ /* 0x000fce0000010000 */
.L_x_8:
[----:B------:R-:W-:-:S04]  /*0800*/  IMAD.MOV.U32 R5, RZ, RZ, 0x0 ;  /* 0x00000000ff057424 */ /* 0x000fc800078e00ff */
[----:B0-----:R-:W-:Y:S05]  /*0810*/  RET.REL.NODEC R4 `(_Z23pagerank_damping_kernelPfif) ;  /* 0xfffffff404f87950 */ /* 0x001fea0003c3ffff */
.L_x_9:
[----:B------:R-:W-:-:S00]  /*0820*/  BRA `(.L_x_9) ;  /* 0xfffffffc00fc7947 */ /* 0x000fc0000383ffff */
[----:B------:R-:W-:-:S00]  /*0830*/  NOP ;  /* 0x0000000000007918 */ /* 0x000fc00000000000 */
        /* <DEDUP_REMOVED lines=12> */
.L_x_32:


//--------------------- .text._Z20pagerank_push_kernelPKiS0_PKfPfi --------------------------
	.section	.text._Z20pagerank_push_kernelPKiS0_PKfPfi,"ax",@progbits
	.align	128
        .global         _Z20pagerank_push_kernelPKiS0_PKfPfi
        .type           _Z20pagerank_push_kernelPKiS0_PKfPfi,@function
        .size           _Z20pagerank_push_kernelPKiS0_PKfPfi,(.L_x_33 - _Z20pagerank_push_kernelPKiS0_PKfPfi)
        .other          _Z20pagerank_push_kernelPKiS0_PKfPfi,@"STO_CUDA_ENTRY STV_DEFAULT"
_Z20pagerank_push_kernelPKiS0_PKfPfi:
.text._Z20pagerank_push_kernelPKiS0_PKfPfi:
        /* <DEDUP_REMOVED lines=8> */
[----:B------:R-:W0:Y:S01]  /*0080*/  LDC.64 R6, c[0x0][0x380] ;  /* 0x0000e000ff067b82 */ /* 0x000e220000000a00 */
[----:B------:R-:W1:Y:S01]  /*0090*/  LDCU.64 UR4, c[0x0][0x358] ;  /* 0x00006b00ff0477ac */ /* 0x000e620008000a00 */
[----:B0-----:R-:W-:-:S05]  /*00a0*/  IMAD.WIDE R6, R3, 0x4, R6 ;  /* 0x0000000403067825 */ /* 0x001fca00078e0206 */
[----:B-1----:R-:W2:Y:S04]  /*00b0*/  LDG.E R4, desc[UR4][R6.64] ;  /* 0x0000000406047981 */ /* 0x002ea8000c1e1900 */
[----:B------:R-:W2:Y:S02]  /*00c0*/  LDG.E R5, desc[UR4][R6.64+0x4] ;  /* 0x0000040406057981 */ /* 0x000ea4000c1e1900 */
[----:B--2---:R-:W-:-:S05]  /*00d0*/  IMAD.IADD R2, R5, 0x1, -R4 ;  /* 0x0000000105027824 */ /* 0x004fca00078e0a04 */
[----:B------:R-:W-:-:S13]  /*00e0*/  ISETP.GE.AND P0, PT, R2, 0x1, PT ;  /* 0x000000010200780c */ /* 0x000fda0003f06270 */
[----:B------:R-:W-:Y:S05]  /*00f0*/  @!P0 EXIT ;  /* 0x000000000000894d */ /* 0x000fea0003800000 */
[----:B------:R-:W0:Y:S02]  /*0100*/  LDC.64 R6, c[0x0][0x390] ;  /* 0x0000e400ff067b82 */ /* 0x000e240000000a00 */
[----:B0-----:R-:W-:-:S05]  /*0110*/  IMAD.WIDE R6, R3, 0x4, R6 ;  /* 0x0000000403067825 */ /* 0x001fca00078e0206 */
[----:B------:R-:W2:Y:S01]  /*0120*/  LDG.E R0, desc[UR4][R6.64] ;  /* 0x0000000406007981 */ /* 0x000ea2000c1e1900 */
[----:B------:R-:W-:Y:S01]  /*0130*/  I2FP.F32.U32 R9, R2 ;  /* 0x0000000200097245 */ /* 0x000fe20000201000 */
[----:B------:R-:W-:Y:S03]  /*0140*/  BSSY.RECONVERGENT B0, `(.L_x_10) ;  /* 0x000000c000007945 */ /* 0x000fe60003800200 */
[----:B------:R-:W0:Y:S02]  /*0150*/  MUFU.RCP R8, R9 ;  /* 0x0000000900087308 */ /* 0x000e240000001000 */
[----:B0-----:R-:W-:-:S04]  /*0160*/  FFMA R3, -R9, R8, 1 ;  /* 0x3f80000009037423 */ /* 0x001fc80000000108 */
[----:B------:R-:W-:Y:S02]  /*0170*/  FFMA R3, R8, R3, R8 ;  /* 0x0000000308037223 */ /* 0x000fe40000000008 */
[----:B--2---:R-:W0:Y:S02]  /*0180*/  FCHK P0, R0, R9 ;  /* 0x0000000900007302 */ /* 0x004e240000000000 */
[----:B------:R-:W-:-:S04]  /*0190*/  FFMA R8, R0, R3, RZ ;  /* 0x0000000300087223 */ /* 0x000fc800000000ff */
[----:B------:R-:W-:-:S04]  /*01a0*/  FFMA R10, -R9, R8, R0 ;  /* 0x00000008090a7223 */ /* 0x000fc80000000100 */
[----:B------:R-:W-:Y:S01]  /*01b0*/  FFMA R3, R3, R10, R8 ;  /* 0x0000000a03037223 */ /* 0x000fe20000000008 */
[----:B0-----:R-:W-:Y:S06]  /*01c0*/  @!P0 BRA `(.L_x_11) ;  /* 0x00000000000c8947 */ /* 0x001fec0003800000 */
[----:B------:R-:W-:-:S07]  /*01d0*/  MOV R6, 0x1f0 ;  /* 0x000001f000067802 */ /* 0x000fce0000000f00 */
[----:B------:R-:W-:Y:S05]  /*01e0*/  CALL.REL.NOINC `($__internal_1_$__cuda_sm3x_div_rn_noftz_f32_slowpath) ;  /* 0x0000000800347944 */ /* 0x000fea0003c00000 */
[----:B------:R-:W-:-:S07]  /*01f0*/  IMAD.MOV.U32 R3, RZ, RZ, R0 ;  /* 0x000000ffff037224 */ /* 0x000fce00078e0000 */
.L_x_11:
[----:B------:R-:W-:Y:S05]  /*0200*/  BSYNC.RECONVERGENT B0 ;  /* 0x0000000000007941 */ /* 0x000fea0003800200 */
.L_x_10:
[----:B------:R-:W-:-:S13]  /*0210*/  ISETP.GE.AND P0, PT, R4, R5, PT ;  /* 0x000000050400720c */ /* 0x000fda0003f06270 */
[----:B------:R-:W-:Y:S05]  /*0220*/  @P0 EXIT ;  /* 0x000000000000094d */ /* 0x000fea0003800000 */
[----:B------:R-:W-:Y:S01]  /*0230*/  IADD3 R0, PT, PT, -R5, R4, RZ ;  /* 0x0000000405007210 */ /* 0x000fe20007ffe1ff */
[----:B------:R-:W-:Y:S01]  /*0240*/  BSSY.RECONVERGENT B0, `(.L_x_12) ;  /* 0x0000040000007945 */ /* 0x000fe20003800200 */
[----:B------:R-:W-:Y:S02]  /*0250*/  LOP3.LUT R5, R2, 0xf, RZ, 0xc0, !PT ;  /* 0x0000000f02057812 */ /* 0x000fe400078ec0ff */
[----:B------:R-:W-:Y:S02]  /*0260*/  ISETP.GT.U32.AND P1, PT, R0, -0x10, PT ;  /* 0xfffffff00000780c */ /* 0x000fe40003f24070 */
[----:B------:R-:W-:-:S11]  /*0270*/  ISETP.NE.AND P0, PT, R5, RZ, PT ;  /* 0x000000ff0500720c */ /* 0x000fd60003f05270 */
[----:B------:R-:W-:Y:S05]  /*0280*/  @P1 BRA `(.L_x_13) ;  /* 0x0000000000ec1947 */ /* 0x000fea0003800000 */
[----:B------:R-:W0:Y:S01]  /*0290*/  LDC.64 R6, c[0x0][0x388] ;  /* 0x0000e200ff067b82 */ /* 0x000e220000000a00 */
[----:B------:R-:W-:-:S05]  /*02a0*/  LOP3.LUT R0, R2, 0x7ffffff0, RZ, 0xc0, !PT ;  /* 0x7ffffff002007812 */ /* 0x000fca00078ec0ff */
[----:B------:R-:W-:Y:S01]  /*02b0*/  IMAD.MOV R0, RZ, RZ, -R0 ;  /* 0x000000ffff007224 */ /* 0x000fe200078e0a00 */
[----:B0-----:R-:W-:-:S05]  /*02c0*/  IADD3 R6, P1, PT, R6, 0x20, RZ ;  /* 0x0000002006067810 */ /* 0x001fca0007f3e0ff */
[----:B------:R-:W-:-:S08]  /*02d0*/  IMAD.X R7, RZ, RZ, R7, P1 ;  /* 0x000000ffff077224 */ /* 0x000fd000008e0607 */
.L_x_14:
[----:B------:R-:W-:Y:S01]  /*02e0*/  IMAD.WIDE R10, R4, 0x4, R6 ;  /* 0x00000004040a7825 */ /* 0x000fe200078e0206 */
[----:B---3--:R-:W0:Y:S04]  /*02f0*/  LDC.64 R8, c[0x0][0x398] ;  /* 0x0000e600ff087b82 */ /* 0x008e280000000a00 */
[----:B------:R-:W0:Y:S02]  /*0300*/  LDG.E R13, desc[UR4][R10.64+-0x20] ;  /* 0xffffe0040a0d7981 */ /* 0x000e24000c1e1900 */
[----:B0-----:R-:W-:-:S05]  /*0310*/  IMAD.WIDE R12, R13, 0x4, R8 ;  /* 0x000000040d0c7825 */ /* 0x001fca00078e0208 */
[----:B------:R0:W-:Y:S04]  /*0320*/  REDG.E.ADD.F32.FTZ.RN.STRONG.GPU desc[UR4][R12.64], R3 ;  /* 0x000000030c0079a6 */ /* 0x0001e8000c12f304 */
[----:B------:R-:W2:Y:S02]  /*0330*/  LDG.E R15, desc[UR4][R10.64+-0x1c] ;  /* 0xffffe4040a0f7981 */ /* 0x000ea4000c1e1900 */
[----:B--2---:R-:W-:-:S05]  /*0340*/  IMAD.WIDE R14, R15, 0x4, R8 ;  /* 0x000000040f0e7825 */ /* 0x004fca00078e0208 */
[----:B------:R1:W-:Y:S04]  /*0350*/  REDG.E.ADD.F32.FTZ.RN.STRONG.GPU desc[UR4][R14.64], R3 ;  /* 0x000000030e0079a6 */ /* 0x0003e8000c12f304 */
[----:B------:R-:W2:Y:S02]  /*0360*/  LDG.E R17, desc[UR4][R10.64+-0x18] ;  /* 0xffffe8040a117981 */ /* 0x000ea4000c1e1900 */
[----:B--2---:R-:W-:-:S05]  /*0370*/  IMAD.WIDE R16, R17, 0x4, R8 ;  /* 0x0000000411107825 */ /* 0x004fca00078e0208 */
[----:B------:R2:W-:Y:S04]  /*0380*/  REDG.E.ADD.F32.FTZ.RN.STRONG.GPU desc[UR4][R16.64], R3 ;  /* 0x00000003100079a6 */ /* 0x0005e8000c12f304 */
[----:B------:R-:W3:Y:S02]  /*0390*/  LDG.E R19, desc[UR4][R10.64+-0x14] ;  /* 0xffffec040a137981 */ /* 0x000ee4000c1e1900 */
[----:B---3--:R-:W-:-:S05]  /*03a0*/  IMAD.WIDE R18, R19, 0x4, R8 ;  /* 0x0000000413127825 */ /* 0x008fca00078e0208 */
[----:B------:R3:W-:Y:S04]  /*03b0*/  REDG.E.ADD.F32.FTZ.RN.STRONG.GPU desc[UR4][R18.64], R3 ;  /* 0x00000003120079a6 */ /* 0x0007e8000c12f304 */
[----:B------:R-:W0:Y:S02]  /*03c0*/  LDG.E R21, desc[UR4][R10.64+-0x10] ;  /* 0xfffff0040a157981 */ /* 0x000e24000c1e1900 */
[----:B0-----:R-:W-:-:S05]  /*03d0*/  IMAD.WIDE R12, R21, 0x4, R8 ;  /* 0x00000004150c7825 */ /* 0x001fca00078e0208 */
[----:B------:R0:W-:Y:S04]  /*03e0*/  REDG.E.ADD.F32.FTZ.RN.STRONG.GPU desc[UR4][R12.64], R3 ;  /* 0x000000030c0079a6 */ /* 0x0001e8000c12f304 */
[----:B------:R-:W1:Y:S02]  /*03f0*/  LDG.E R21, desc[UR4][R10.64+-0xc] ;  /* 0xfffff4040a157981 */ /* 0x000e64000c1e1900 */
[----:B-1----:R-:W-:-:S05]  /*0400*/  IMAD.WIDE R14, R21, 0x4, R8 ;  /* 0x00000004150e7825 */ /* 0x002fca00078e0208 */
        /* <DEDUP_REMOVED lines=25> */
[----:B------:R-:W2:Y:S01]  /*05a0*/  LDG.E R21, desc[UR4][R10.64+0x18] ;  /* 0x000018040a157981 */ /* 0x000ea2000c1e1900 */
[----:B------:R-:W-:Y:S01]  /*05b0*/  IADD3 R0, PT, PT, R0, 0x10, RZ ;  /* 0x0000001000007810 */ /* 0x000fe20007ffe0ff */
[----:B--2---:R-:W-:-:S05]  /*05c0*/  IMAD.WIDE R16, R21, 0x4, R8 ;  /* 0x0000000415107825 */ /* 0x004fca00078e0208 */
[----:B------:R3:W-:Y:S04]  /*05d0*/  REDG.E.ADD.F32.FTZ.RN.STRONG.GPU desc[UR4][R16.64], R3 ;  /* 0x00000003100079a6 */ /* 0x0007e8000c12f304 */
[----:B------:R-:W2:Y:S01]  /*05e0*/  LDG.E R21, desc[UR4][R10.64+0x1c] ;  /* 0x00001c040a157981 */ /* 0x000ea2000c1e1900 */
[----:B------:R-:W-:Y:S01]  /*05f0*/  ISETP.NE.AND P1, PT, R0, RZ, PT ;  /* 0x000000ff0000720c */ /* 0x000fe20003f25270 */
[----:B------:R-:W-:Y:S02]  /*0600*/  VIADD R4, R4, 0x10 ;  /* 0x0000001004047836 */ /* 0x000fe40000000000 */
[----:B--2---:R-:W-:-:S05]  /*0610*/  IMAD.WIDE R8, R21, 0x4, R8 ;  /* 0x0000000415087825 */ /* 0x004fca00078e0208 */
[----:B------:R3:W-:Y:S05]  /*0620*/  REDG.E.ADD.F32.FTZ.RN.STRONG.GPU desc[UR4][R8.64], R3 ;  /* 0x00000003080079a6 */ /* 0x0007ea000c12f304 */
[----:B------:R-:W-:Y:S05]  /*0630*/  @P1 BRA `(.L_x_14) ;  /* 0xfffffffc00281947 */ /* 0x000fea000383ffff */
.L_x_13:
[----:B------:R-:W-:Y:S05]  /*0640*/  BSYNC.RECONVERGENT B0 ;  /* 0x0000000000007941 */ /* 0x000fea0003800200 */
.L_x_12:
[----:B------:R-:W-:Y:S05]  /*0650*/  @!P0 EXIT ;  /* 0x000000000000894d */ /* 0x000fea0003800000 */
[----:B------:R-:W-:Y:S01]  /*0660*/  ISETP.GE.U32.AND P0, PT, R5, 0x8, PT ;  /* 0x000000080500780c */ /* 0x000fe20003f06070 */
[----:B------:R-:W-:Y:S01]  /*0670*/  BSSY.RECONVERGENT B0, `(.L_x_15) ;  /* 0x0000020000007945 */ /* 0x000fe20003800200 */
[----:B------:R-:W-:-:S04]  /*0680*/  LOP3.LUT R0, R2, 0x7, RZ, 0xc0, !PT ;  /* 0x0000000702007812 */ /* 0x000fc800078ec0ff */
[----:B------:R-:W-:-:S07]  /*0690*/  ISETP.NE.AND P1, PT, R0, RZ, PT ;  /* 0x000000ff0000720c */ /* 0x000fce0003f25270 */
[----:B------:R-:W-:Y:S06]  /*06a0*/  @!P0 BRA `(.L_x_16) ;  /* 0x0000000000708947 */ /* 0x000fec0003800000 */
[----:B------:R-:W0:Y:S08]  /*06b0*/  LDC.64 R6, c[0x0][0x388] ;  /* 0x0000e200ff067b82 */ /* 0x000e300000000a00 */
[----:B---3--:R-:W1:Y:S01]  /*06c0*/  LDC.64 R8, c[0x0][0x398] ;  /* 0x0000e600ff087b82 */ /* 0x008e620000000a00 */
[----:B0-----:R-:W-:-:S05]  /*06d0*/  IMAD.WIDE R6, R4, 0x4, R6 ;  /* 0x0000000404067825 */ /* 0x001fca00078e0206 */
[----:B------:R-:W1:Y:S02]  /*06e0*/  LDG.E R11, desc[UR4][R6.64] ;  /* 0x00000004060b7981 */ /* 0x000e64000c1e1900 */
[----:B-1----:R-:W-:-:S05]  /*06f0*/  IMAD.WIDE R10, R11, 0x4, R8 ;  /* 0x000000040b0a7825 */ /* 0x002fca00078e0208 */
        /* <DEDUP_REMOVED lines=21> */
[----:B------:R4:W-:Y:S01]  /*0850*/  REDG.E.ADD.F32.FTZ.RN.STRONG.GPU desc[UR4][R8.64], R3 ;  /* 0x00000003080079a6 */ /* 0x0009e2000c12f304 */
[----:B------:R-:W-:-:S07]  /*0860*/  VIADD R4, R4, 0x8 ;  /* 0x0000000804047836 */ /* 0x000fce0000000000 */
.L_x_16:
[----:B------:R-:W-:Y:S05]  /*0870*/  BSYNC.RECONVERGENT B0 ;  /* 0x0000000000007941 */ /* 0x000fea0003800200 */
.L_x_15:
[----:B------:R-:W-:Y:S05]  /*0880*/  @!P1 EXIT ;  /* 0x000000000000994d */ /* 0x000fea0003800000 */
[----:B------:R-:W-:Y:S01]  /*0890*/  ISETP.GE.U32.AND P0, PT, R0, 0x4, PT ;  /* 0x000000040000780c */ /* 0x000fe20003f06070 */
[----:B------:R-:W-:Y:S01]  /*08a0*/  BSSY.RECONVERGENT B0, `(.L_x_17) ;  /* 0x0000014000007945 */ /* 0x000fe20003800200 */
[----:B------:R-:W-:-:S04]  /*08b0*/  LOP3.LUT R2, R2, 0x3, RZ, 0xc0, !PT ;  /* 0x0000000302027812 */ /* 0x000fc800078ec0ff */
[----:B------:R-:W-:-:S07]  /*08c0*/  ISETP.NE.AND P1, PT, R2, RZ, PT ;  /* 0x000000ff0200720c */ /* 0x000fce0003f25270 */
[----:B------:R-:W-:Y:S06]  /*08d0*/  @!P0 BRA `(.L_x_18) ;  /* 0x0000000000408947 */ /* 0x000fec0003800000 */
[----:B------:R-:W0:Y:S08]  /*08e0*/  LDC.64 R6, c[0x0][0x388] ;  /* 0x0000e200ff067b82 */ /* 0x000e300000000a00 */
[----:B---34-:R-:W1:Y:S01]  /*08f0*/  LDC.64 R12, c[0x0][0x398] ;  /* 0x0000e600ff0c7b82 */ /* 0x018e620000000a00 */
        /* <DEDUP_REMOVED lines=10> */
[----:B------:R-:W2:Y:S02]  /*09a0*/  LDG.E R5, desc[UR4][R14.64+0xc] ;  /* 0x00000c040e057981 */ /* 0x000ea4000c1e1900 */
[----:B--2---:R-:W-:-:S05]  /*09b0*/  IMAD.WIDE R12, R5, 0x4, R12 ;  /* 0x00000004050c7825 */ /* 0x004fca00078e020c */
[----:B------:R0:W-:Y:S01]  /*09c0*/  REDG.E.ADD.F32.FTZ.RN.STRONG.GPU desc[UR4][R12.64], R3 ;  /* 0x000000030c0079a6 */ /* 0x0001e2000c12f304 */
[----:B------:R-:W-:-:S07]  /*09d0*/  IADD3 R4, PT, PT, R4, 0x4, RZ ;  /* 0x0000000404047810 */ /* 0x000fce0007ffe0ff */
.L_x_18:
[----:B------:R-:W-:Y:S05]  /*09e0*/  BSYNC.RECONVERGENT B0 ;  /* 0x0000000000007941 */ /* 0x000fea0003800200 */
.L_x_17:
[----:B------:R-:W-:Y:S05]  /*09f0*/  @!P1 EXIT ;  /* 0x000000000000994d */ /* 0x000fea0003800000 */
[----:B0--34-:R-:W0:Y:S01]  /*0a00*/  LDC.64 R12, c[0x0][0x398] ;  /* 0x0000e600ff0c7b82 */ /* 0x019e220000000a00 */
[----:B------:R-:W-:-:S07]  /*0a10*/  IMAD.MOV R2, RZ, RZ, -R2 ;  /* 0x000000ffff027224 */ /* 0x000fce00078e0a02 */
[----:B------:R-:W1:Y:S02]  /*0a20*/  LDC.64 R10, c[0x0][0x388] ;  /* 0x0000e200ff0a7b82 */ /* 0x000e640000000a00 */
.L_x_19:
[----:B-1----:R-:W-:-:S06]  /*0a30*/  IMAD.WIDE R6, R4, 0x4, R10 ;  /* 0x0000000404067825 */ /* 0x002fcc00078e020a */
[----:B------:R-:W0:Y:S01]  /*0a40*/  LDG.E R7, desc[UR4][R6.64] ;  /* 0x0000000406077981 */ /* 0x000e22000c1e1900 */
[----:B------:R-:W-:-:S05]  /*0a50*/  VIADD R2, R2, 0x1 ;  /* 0x0000000102027836 */ /* 0x000fca0000000000 */
[----:B------:R-:W-:Y:S02]  /*0a60*/  ISETP.NE.AND P0, PT, R2, RZ, PT ;  /* 0x000000ff0200720c */ /* 0x000fe40003f05270 */
[----:B------:R-:W-:Y:S01]  /*0a70*/  IADD3 R4, PT, PT, R4, 0x1, RZ ;  /* 0x0000000104047810 */ /* 0x000fe20007ffe0ff */
[----:B0-2---:R-:W-:-:S05]  /*0a80*/  IMAD.WIDE R8, R7, 0x4, R12 ;  /* 0x0000000407087825 */ /* 0x005fca00078e020c */
[----:B------:R2:W-:Y:S05]  /*0a90*/  REDG.E.ADD.F32.FTZ.RN.STRONG.GPU desc[UR4][R8.64], R3 ;  /* 0x00000003080079a6 */ /* 0x0005ea000c12f304 */
[----:B------:R-:W-:Y:S05]  /*0aa0*/  @P0 BRA `(.L_x_19) ;  /* 0xfffffffc00e00947 */ /* 0x000fea000383ffff */
[----:B------:R-:W-:Y:S05]  /*0ab0*/  EXIT ;  /* 0x000000000000794d */ /* 0x000fea0003800000 */
        .weak           $__internal_1_$__cuda_sm3x_div_rn_noftz_f32_slowpath
        .type           $__internal_1_$__cuda_sm3x_div_rn_noftz_f32_slowpath,@function
        .size           $__internal_1_$__cuda_sm3x_div_rn_noftz_f32_slowpath,(.L_x_33 - $__internal_1_$__cuda_sm3x_div_rn_noftz_f32_slowpath)
$__internal_1_$__cuda_sm3x_div_rn_noftz_f32_slowpath:
[----:B------:R-:W-:Y:S01]  /*0ac0*/  SHF.R.U32.HI R7, RZ, 0x17, R9 ;  /* 0x00000017ff077819 */ /* 0x000fe20000011609 */
[----:B------:R-:W-:Y:S01]  /*0ad0*/  BSSY.RECONVERGENT B1, `(.L_x_20) ;  /* 0x0000064000017945 */ /* 0x000fe20003800200 */
[----:B------:R-:W-:Y:S02]  /*0ae0*/  SHF.R.U32.HI R3, RZ, 0x17, R0 ;  /* 0x00000017ff037819 */ /* 0x000fe40000011600 */
[----:B------:R-:W-:Y:S02]  /*0af0*/  LOP3.LUT R10, R7, 0xff, RZ, 0xc0, !PT ;  /* 0x000000ff070a7812 */ /* 0x000fe400078ec0ff */
[----:B------:R-:W-:Y:S02]  /*0b00*/  LOP3.LUT R8, R3, 0xff, RZ, 0xc0, !PT ;  /* 0x000000ff03087812 */ /* 0x000fe400078ec0ff */
[----:B------:R-:W-:Y:S01]  /*0b10*/  MOV R11, R0 ;  /* 0x00000000000b7202 */ /* 0x000fe20000000f00 */
[----:B------:R-:W-:Y:S02]  /*0b20*/  VIADD R13, R10, 0xffffffff ;  /* 0xffffffff0a0d7836 */ /* 0x000fe40000000000 */
[----:B------:R-:W-:-:S03]  /*0b30*/  VIADD R12, R8, 0xffffffff ;  /* 0xffffffff080c7836 */ /* 0x000fc60000000000 */
[----:B------:R-:W-:-:S04]  /*0b40*/  ISETP.GT.U32.AND P0, PT, R13, 0xfd, PT ;  /* 0x000000fd0d00780c */ /* 0x000fc80003f04070 */
[----:B------:R-:W-:-:S13]  /*0b50*/  ISETP.GT.U32.OR P0, PT, R12, 0xfd, P0 ;  /* 0x000000fd0c00780c */ /* 0x000fda0000704470 */
[----:B------:R-:W-:Y:S01]  /*0b60*/  @!P0 IMAD.MOV.U32 R7, RZ, RZ, RZ ;  /* 0x000000ffff078224 */ /* 0x000fe200078e00ff */
[----:B------:R-:W-:Y:S06]  /*0b70*/  @!P0 BRA `(.L_x_21) ;  /* 0x0000000000608947 */ /* 0x000fec0003800000 */
[----:B------:R-:W-:Y:S01]  /*0b80*/  FSETP.GTU.FTZ.AND P0, PT, |R0|, +INF , PT ;  /* 0x7f8000000000780b */ /* 0x000fe20003f1c200 */
[----:B------:R-:W-:Y:S01]  /*0b90*/  IMAD.MOV.U32 R3, RZ, RZ, R9 ;  /* 0x000000ffff037224 */ /* 0x000fe200078e0009 */
        /* <DEDUP_REMOVED lines=17> */
[----:B------:R-:W-:Y:S01]  /*0cb0*/  @P0 MOV R7, RZ ;  /* 0x000000ff00070202 */ /* 0x000fe20000000f00 */
[----:B------:R-:W-:Y:S02]  /*0cc0*/  @!P0 IMAD.MOV.U32 R7, RZ, RZ, -0x40 ;  /* 0xffffffc0ff078424 */ /* 0x000fe400078e00ff */
[----:B------:R-:W-:Y:S01]  /*0cd0*/  @!P0 FFMA R11, R0, 1.84467440737095516160e+19, RZ ;  /* 0x5f800000000b8823 */ /* 0x000fe200000000ff */
[----:B------:R-:W-:Y:S01]  /*0ce0*/  @!P1 FFMA R9, R3, 1.84467440737095516160e+19, RZ ;  /* 0x5f80000003099823 */ /* 0x000fe200000000ff */
[----:B------:R-:W-:-:S07]  /*0cf0*/  @!P1 VIADD R7, R7, 0x40 ;  /* 0x0000004007079836 */ /* 0x000fce0000000000 */
.L_x_21:
[----:B------:R-:W-:Y:S01]  /*0d00*/  LEA R0, R10, 0xc0800000, 0x17 ;  /* 0xc08000000a007811 */ /* 0x000fe200078eb8ff */
[----:B------:R-:W-:Y:S01]  /*0d10*/  VIADD R8, R8, 0xffffff81 ;  /* 0xffffff8108087836 */ /* 0x000fe20000000000 */
[----:B------:R-:W-:Y:S02]  /*0d20*/  BSSY.RECONVERGENT B2, `(.L_x_26) ;  /* 0x0000035000027945 */ /* 0x000fe40003800200 */
[----:B------:R-:W-:Y:S01]  /*0d30*/  IADD3 R9, PT, PT, -R0, R9, RZ ;  /* 0x0000000900097210 */ /* 0x000fe20007ffe1ff */
[C---:B------:R-:W-:Y:S01]  /*0d40*/  IMAD R0, R8.reuse, -0x800000, R11 ;  /* 0xff80000008007824 */ /* 0x040fe200078e020b */
[----:B------:R-:W-:Y:S02]  /*0d50*/  IADD3 R8, PT, PT, R8, 0x7f, -R10 ;  /* 0x0000007f08087810 */ /* 0x000fe40007ffe80a */
[----:B------:R-:W0:Y:S01]  /*0d60*/  MUFU.RCP R3, R9 ;  /* 0x0000000900037308 */ /* 0x000e220000001000 */
[----:B------:R-:W-:Y:S02]  /*0d70*/  FADD.FTZ R13, -R9, -RZ ;  /* 0x800000ff090d7221 */ /* 0x000fe40000010100 */
[----:B------:R-:W-:-:S02]  /*0d80*/  IMAD.IADD R8, R8, 0x1, R7 ;  /* 0x0000000108087824 */ /* 0x000fc400078e0207 */
        /* <DEDUP_REMOVED lines=8> */
[----:B------:R-:W-:-:S04]  /*0e10*/  LOP3.LUT R3, R3, 0xff, RZ, 0xc0, !PT ;  /* 0x000000ff03037812 */ /* 0x000fc800078ec0ff */
[----:B------:R-:W-:-:S05]  /*0e20*/  IADD3 R9, PT, PT, R3, R8, RZ ;  /* 0x0000000803097210 */ /* 0x000fca0007ffe0ff */
        /* <DEDUP_REMOVED lines=11> */
[C---:B------:R-:W-:Y:S01]  /*0ee0*/  IADD3 R10, PT, PT, R9.reuse, 0x20, RZ ;  /* 0x00000020090a7810 */ /* 0x040fe20007ffe0ff */
[CCC-:B------:R-:W-:Y:S01]  /*0ef0*/  FFMA.RM R8, R14.reuse, R12.reuse, R11.reuse ;  /* 0x0000000c0e087223 */ /* 0x1c0fe2000000400b */
[----:B------:R-:W-:Y:S02]  /*0f00*/  ISETP.NE.AND P2, PT, R9, RZ, PT ;  /* 0x000000ff0900720c */ /* 0x000fe40003f45270 */
[----:B------:R-:W-:Y:S01]  /*0f10*/  LOP3.LUT R7, R3, 0x7fffff, RZ, 0xc0, !PT ;  /* 0x007fffff03077812 */ /* 0x000fe200078ec0ff */
[----:B------:R-:W-:Y:S01]  /*0f20*/  FFMA.RP R3, R14, R12, R11 ;  /* 0x0000000c0e037223 */ /* 0x000fe2000000800b */
[----:B------:R-:W-:Y:S01]  /*0f30*/  ISETP.NE.AND P1, PT, R9, RZ, PT ;  /* 0x000000ff0900720c */ /* 0x000fe20003f25270 */
[----:B------:R-:W-:Y:S01]  /*0f40*/  IMAD.MOV R9, RZ, RZ, -R9 ;  /* 0x000000ffff097224 */ /* 0x000fe200078e0a09 */
[----:B------:R-:W-:Y:S02]  /*0f50*/  LOP3.LUT R7, R7, 0x800000, RZ, 0xfc, !PT ;  /* 0x0080000007077812 */ /* 0x000fe400078efcff */
        /* <DEDUP_REMOVED lines=9> */
[----:B------:R-:W-:-:S04]  /*0ff0*/  LOP3.LUT R3, R3, R8, RZ, 0xc0, !PT ;  /* 0x0000000803037212 */ /* 0x000fc800078ec0ff */
[----:B------:R-:W-:-:S04]  /*1000*/  IADD3 R3, PT, PT, R10, R3, RZ ;  /* 0x000000030a037210 */ /* 0x000fc80007ffe0ff */
[----:B------:R-:W-:Y:S01]  /*1010*/  LOP3.LUT R0, R3, R0, RZ, 0xfc, !PT ;  /* 0x0000000003007212 */ /* 0x000fe200078efcff */
[----:B------:R-:W-:Y:S06]  /*1020*/  BRA `(.L_x_29) ;  /* 0x0000000000107947 */ /* 0x000fec0003800000 */
.L_x_28:
[----:B------:R-:W-:-:S04]  /*1030*/  LOP3.LUT R0, R0, 0x80000000, RZ, 0xc0, !PT ;  /* 0x8000000000007812 */ /* 0x000fc800078ec0ff */
[----:B------:R-:W-:Y:S01]  /*1040*/  LOP3.LUT R0, R0, 0x7f800000, RZ, 0xfc, !PT ;  /* 0x7f80000000007812 */ /* 0x000fe200078efcff */
[----:B------:R-:W-:Y:S06]  /*1050*/  BRA `(.L_x_29) ;  /* 0x0000000000047947 */ /* 0x000fec0003800000 */
.L_x_27:
[----:B------:R-:W-:-:S07]  /*1060*/  IMAD R0, R8, 0x800000, R0 ;  /* 0x0080000008007824 */ /* 0x000fce00078e0200 */
.L_x_29:
[----:B------:R-:W-:Y:S05]  /*1070*/  BSYNC.RECONVERGENT B2 ;  /* 0x0000000000027941 */ /* 0x000fea0003800200 */
.L_x_26:
[----:B------:R-:W-:Y:S05]  /*1080*/  BRA `(.L_x_30) ;  /* 0x0000000000207947 */ /* 0x000fea0003800000 */
.L_x_25:
[----:B------:R-:W-:-:S04]  /*1090*/  LOP3.LUT R0, R9, 0x80000000, R11, 0x48, !PT ;  /* 0x8000000009007812 */ /* 0x000fc800078e480b */
[----:B------:R-:W-:Y:S01]  /*10a0*/  LOP3.LUT R0, R0, 0x7f800000, RZ, 0xfc, !PT ;  /* 0x7f80000000007812 */ /* 0x000fe200078efcff */
[----:B------:R-:W-:Y:S06]  /*10b0*/  BRA `(.L_x_30) ;  /* 0x0000000000147947 */ /* 0x000fec0003800000 */
.L_x_24:
[----:B------:R-:W-:Y:S01]  /*10c0*/  LOP3.LUT R0, R9, 0x80000000, R11, 0x48, !PT ;  /* 0x8000000009007812 */ /* 0x000fe200078e480b */
[----:B------:R-:W-:Y:S06]  /*10d0*/  BRA `(.L_x_30) ;  /* 0x00000000000c7947 */ /* 0x000fec0003800000 */
.L_x_23:
[----:B------:R-:W0:Y:S01]  /*10e0*/  MUFU.RSQ R0, -QNAN ;  /* 0xffc0000000007908 */ /* 0x000e220000001400 */
[----:B------:R-:W-:Y:S05]  /*10f0*/  BRA `(.L_x_30) ;  /* 0x0000000000047947 */ /* 0x000fea0003800000 */
.L_x_22:
[----:B------:R-:W-:-:S07]  /*1100*/  FADD.FTZ R0, R0, R3 ;  /* 0x0000000300007221 */ /* 0x000fce0000010000 */
.L_x_30:
[----:B------:R-:W-:Y:S05]  /*1110*/  BSYNC.RECONVERGENT B1 ;  /* 0x0000000000017941 */ /* 0x000fea0003800200 */
.L_x_20:
[----:B------:R-:W-:-:S04]  /*1120*/  HFMA2 R7, -RZ, RZ, 0, 0 ;  /* 0x00000000ff077431 */ /* 0x000fc800000001ff */
[----:B0-----:R-:W-:Y:S05]  /*1130*/  RET.REL.NODEC R6 `(_Z20pagerank_push_kernelPKiS0_PKfPfi) ;  /* 0xffffffec06b07950 */ /* 0x001fea0003c3ffff */
.L_x_31:
        /* <DEDUP_REMOVED lines=12> */
.L_x_33:


//--------------------- .nv.shared.reserved.0     --------------------------
	.section	.nv.shared.reserved.0,"aw",@nobits
	.weak		__nv_reservedSMEM_offset_0_alias
	.size		__nv_reservedSMEM_offset_0_alias, 0, 64
	.other		__nv_reservedSMEM_offset_0_alias,@"STO_CUDA_RESERVED_SHARED STV_DEFAULT"
__nv_reservedSMEM_offset_0_alias:
	.zero		0
	.zero		64


//--------------------- .nv.constant0._Z23pagerank_damping_kernelPfif --------------------------
	.section	.nv.constant0._Z23pagerank_damping_kernelPfif,"a",@progbits
	.sectionflags	@""
	.align	4
.nv.constant0._Z23pagerank_damping_kernelPfif:
	.zero		912


//--------------------- .nv.constant0._Z20pagerank_push_kernelPKiS0_PKfPfi --------------------------
	.section	.nv.constant0._Z20pagerank_push_kernelPKiS0_PKfPfi,"a",@progbits
	.sectionflags	@""
	.align	4
.nv.constant0._Z20pagerank_push_kernelPKiS0_PKfPfi:
	.zero		932


//--------------------- SYMBOLS --------------------------

	.type		.nv.reservedSmem.offset0,@object
	.size		.nv.reservedSmem.offset0,0x4
